//
// Generated by NVIDIA NVVM Compiler
//
// Compiler Build ID: CL-36424714
// Cuda compilation tools, release 13.0, V13.0.88
// Based on NVVM 20.0.0
//

.version 9.0
.target sm_100
.address_size 64

	// .globl	_Z26activate_array_mish_kernelPfiS_S_

.visible .entry _Z26activate_array_mish_kernelPfiS_S_(
	.param .u64 .ptr .align 1 _Z26activate_array_mish_kernelPfiS_S__param_0,
	.param .u32 _Z26activate_array_mish_kernelPfiS_S__param_1,
	.param .u64 .ptr .align 1 _Z26activate_array_mish_kernelPfiS_S__param_2,
	.param .u64 .ptr .align 1 _Z26activate_array_mish_kernelPfiS_S__param_3
)
{
	.reg .pred 	%p<4>;
	.reg .b32 	%r<9>;
	.reg .b32 	%f<16>;
	.reg .b64 	%rd<9>;

	ld.param.u64 	%rd1, [_Z26activate_array_mish_kernelPfiS_S__param_0];
	ld.param.u32 	%r2, [_Z26activate_array_mish_kernelPfiS_S__param_1];
	ld.param.u64 	%rd2, [_Z26activate_array_mish_kernelPfiS_S__param_3];
	mov.u32 	%r3, %ctaid.x;
	mov.u32 	%r4, %ctaid.y;
	mov.u32 	%r5, %nctaid.x;
	mad.lo.s32 	%r6, %r4, %r5, %r3;
	mov.u32 	%r7, %ntid.x;
	mov.u32 	%r8, %tid.x;
	mad.lo.s32 	%r1, %r6, %r7, %r8;
	setp.ge.s32 	%p1, %r1, %r2;
	@%p1 bra 	$L__BB0_7;
	cvta.to.global.u64 	%rd3, %rd1;
	mul.wide.s32 	%rd4, %r1, 4;
	add.s64 	%rd5, %rd3, %rd4;
	ld.global.f32 	%f1, [%rd5];
	mul.f32 	%f8, %f1, 0f3FB8AA3B;
	ex2.approx.f32 	%f2, %f8;
	setp.gtu.f32 	%p2, %f1, 0fC1900000;
	@%p2 bra 	$L__BB0_3;
	mul.f32 	%f15, %f1, %f2;
	bra.uni 	$L__BB0_6;
$L__BB0_3:
	add.f32 	%f9, %f2, %f2;
	fma.rn.f32 	%f4, %f2, %f2, %f9;
	setp.gtu.f32 	%p3, %f1, 0fC0A00000;
	@%p3 bra 	$L__BB0_5;
	add.f32 	%f10, %f4, 0f40000000;
	div.approx.f32 	%f11, %f4, %f10;
	mul.f32 	%f15, %f1, %f11;
	bra.uni 	$L__BB0_6;
$L__BB0_5:
	add.f32 	%f12, %f4, 0f40000000;
	div.approx.f32 	%f13, %f1, %f12;
	add.f32 	%f14, %f13, %f13;
	sub.f32 	%f15, %f1, %f14;
$L__BB0_6:
	cvta.to.global.u64 	%rd6, %rd2;
	add.s64 	%rd8, %rd6, %rd4;
	st.global.f32 	[%rd8], %f15;
$L__BB0_7:
	ret;

}


// ===== COMPILED SASS (sm_100) =====

	.target	sm_100

	.elftype	@"ET_EXEC"


//--------------------- .note.nv.tkinfo           --------------------------
	.section	.note.nv.tkinfo,"",@"SHT_NOTE"
	.sectionflags	@"SHF_NOTE_NV_TKINFO"
	.tkinfo
        /*0018*/ 	.word	0x00000002
        /*0030*/ 	.string	""
        /*0030*/ 	.string	"ptxas"
        /*0030*/ 	.string	"Cuda compilation tools, release 13.0, V13.0.88"
        /*0030*/ 	.string	"Build cuda_13.0.r13.0/compiler.36424714_0"
        /*0030*/ 	.string	"-arch sm_100 -m 64 "



//--------------------- .note.nv.cuinfo           --------------------------
	.section	.note.nv.cuinfo,"",@"SHT_NOTE"
	.sectionflags	@"SHF_NOTE_NV_CUINFO"
        /*0018*/ 	.short	0x0002
        /*001a*/ 	.short	0x0064
        /*001c*/ 	.short	0x0082
	.zero		2


//--------------------- .nv.info                  --------------------------
	.section	.nv.info,"",@"SHT_CUDA_INFO"
	.align	4


	//----- nvinfo : EIATTR_REGCOUNT
	.align		4
        /*0000*/ 	.byte	0x04, 0x2f
        /*0002*/ 	.short	(.L_1 - .L_0)
	.align		4
.L_0:
        /*0004*/ 	.word	index@(_Z26activate_array_mish_kernelPfiS_S_)
        /*0008*/ 	.word	0x0000000c


	//----- nvinfo : EIATTR_FRAME_SIZE
	.align		4
.L_1:
        /*000c*/ 	.byte	0x04, 0x11
        /*000e*/ 	.short	(.L_3 - .L_2)
	.align		4
.L_2:
        /*0010*/ 	.word	index@(_Z26activate_array_mish_kernelPfiS_S_)
        /*0014*/ 	.word	0x00000000


	//----- nvinfo : EIATTR_MIN_STACK_SIZE
	.align		4
.L_3:
        /*0018*/ 	.byte	0x04, 0x12
        /*001a*/ 	.short	(.L_5 - .L_4)
	.align		4
.L_4:
        /*001c*/ 	.word	index@(_Z26activate_array_mish_kernelPfiS_S_)
        /*0020*/ 	.word	0x00000000
.L_5:


//--------------------- .nv.compat                --------------------------
	.section	.nv.compat,"",@"SHT_CUDA_COMPAT_INFO"
	.align	4
        /*0000*/ 	.byte	0x02, 0x09, 0x00, 0x00, 0x02, 0x02, 0x01, 0x00, 0x02, 0x05, 0x05, 0x00, 0x03, 0x07, 0x01, 0x01
        /*0010*/ 	.byte	0x02, 0x03, 0x00, 0x00, 0x02, 0x06, 0x01, 0x00, 0x04, 0x0b, 0x08, 0x00, 0x01, 0x00, 0x00, 0x00
        /*0020*/ 	.byte	0x00, 0x00, 0x00, 0x00


//--------------------- .nv.info._Z26activate_array_mish_kernelPfiS_S_ --------------------------
	.section	.nv.info._Z26activate_array_mish_kernelPfiS_S_,"",@"SHT_CUDA_INFO"
	.sectionflags	@""
	.align	4


	//----- nvinfo : EIATTR_CUDA_API_VERSION
	.align		4
        /*0000*/ 	.byte	0x04, 0x37
        /*0002*/ 	.short	(.L_7 - .L_6)
.L_6:
        /*0004*/ 	.word	0x00000082


	//----- nvinfo : EIATTR_KPARAM_INFO
	.align		4
.L_7:
        /*0008*/ 	.byte	0x04, 0x17
        /*000a*/ 	.short	(.L_9 - .L_8)
.L_8:
        /*000c*/ 	.word	0x00000000
        /*0010*/ 	.short	0x0003
        /*0012*/ 	.short	0x0018
        /*0014*/ 	.byte	0x00, 0xf5, 0x21, 0x00


	//----- nvinfo : EIATTR_KPARAM_INFO
	.align		4
.L_9:
        /*0018*/ 	.byte	0x04, 0x17
        /*001a*/ 	.short	(.L_11 - .L_10)
.L_10:
        /*001c*/ 	.word	0x00000000
        /*0020*/ 	.short	0x0002
        /*0022*/ 	.short	0x0010
        /*0024*/ 	.byte	0x00, 0xf5, 0x21, 0x00


	//----- nvinfo : EIATTR_KPARAM_INFO
	.align		4
.L_11:
        /*0028*/ 	.byte	0x04, 0x17
        /*002a*/ 	.short	(.L_13 - .L_12)
.L_12:
        /*002c*/ 	.word	0x00000000
        /*0030*/ 	.short	0x0001
        /*0032*/ 	.short	0x0008
        /*0034*/ 	.byte	0x00, 0xf0, 0x11, 0x00


	//----- nvinfo : EIATTR_KPARAM_INFO
	.align		4
.L_13:
        /*0038*/ 	.byte	0x04, 0x17
        /*003a*/ 	.short	(.L_15 - .L_14)
.L_14:
        /*003c*/ 	.word	0x00000000
        /*0040*/ 	.short	0x0000
        /*0042*/ 	.short	0x0000
        /*0044*/ 	.byte	0x00, 0xf5, 0x21, 0x00


	//----- nvinfo : EIATTR_SPARSE_MMA_MASK
	.align		4
.L_15:
        /*0048*/ 	.byte	0x03, 0x50
        /*004a*/ 	.short	0x0000


	//----- nvinfo : EIATTR_MAXREG_COUNT
	.align		4
        /*004c*/ 	.byte	0x03, 0x1b
        /*004e*/ 	.short	0x00ff


	//----- nvinfo : EIATTR_MERCURY_ISA_VERSION
	.align		4
        /*0050*/ 	.byte	0x03, 0x5f
        /*0052*/ 	.short	0x0101


	//----- nvinfo : EIATTR_VRC_CTA_INIT_COUNT
	.align		4
        /*0054*/ 	.byte	0x02, 0x4a
	.zero		1
	.zero		1


	//----- nvinfo : EIATTR_EXIT_INSTR_OFFSETS
	.align		4
        /*0058*/ 	.byte	0x04, 0x1c
        /*005a*/ 	.short	(.L_17 - .L_16)


	//   ....[0]....
.L_16:
        /*005c*/ 	.word	0x000000a0


	//   ....[1]....
        /*0060*/ 	.word	0x00000320


	//----- nvinfo : EIATTR_CRS_STACK_SIZE
	.align		4
.L_17:
        /*0064*/ 	.byte	0x04, 0x1e
        /*0066*/ 	.short	(.L_19 - .L_18)
.L_18:
        /*0068*/ 	.word	0x00000000


	//----- nvinfo : EIATTR_CBANK_PARAM_SIZE
	.align		4
.L_19:
        /*006c*/ 	.byte	0x03, 0x19
        /*006e*/ 	.short	0x0020


	//----- nvinfo : EIATTR_PARAM_CBANK
	.align		4
        /*0070*/ 	.byte	0x04, 0x0a
        /*0072*/ 	.short	(.L_21 - .L_20)
	.align		4
.L_20:
        /*0074*/ 	.word	index@(.nv.constant0._Z26activate_array_mish_kernelPfiS_S_)
        /*0078*/ 	.short	0x0380
        /*007a*/ 	.short	0x0020


	//----- nvinfo : EIATTR_SW_WAR
	.align		4
.L_21:
        /*007c*/ 	.byte	0x04, 0x36
        /*007e*/ 	.short	(.L_23 - .L_22)
.L_22:
        /*0080*/ 	.word	0x00000008
.L_23:


//--------------------- .nv.callgraph             --------------------------
	.section	.nv.callgraph,"",@"SHT_CUDA_CALLGRAPH"
	.align	4
	.sectionentsize	8
	.align		4
        /*0000*/ 	.word	0x00000000
	.align		4
        /*0004*/ 	.word	0xffffffff
	.align		4
        /*0008*/ 	.word	0x00000000
	.align		4
        /*000c*/ 	.word	0xfffffffe
	.align		4
        /*0010*/ 	.word	0x00000000
	.align		4
        /*0014*/ 	.word	0xfffffffd
	.align		4
        /*0018*/ 	.word	0x00000000
	.align		4
        /*001c*/ 	.word	0xfffffffc


//--------------------- .text._Z26activate_array_mish_kernelPfiS_S_ --------------------------
	.section	.text._Z26activate_array_mish_kernelPfiS_S_,"ax",@progbits
	.align	128
        .global         _Z26activate_array_mish_kernelPfiS_S_
        .type           _Z26activate_array_mish_kernelPfiS_S_,@function
        .size           _Z26activate_array_mish_kernelPfiS_S_,(.L_x_4 - _Z26activate_array_mish_kernelPfiS_S_)
        .other          _Z26activate_array_mish_kernelPfiS_S_,@"STO_CUDA_ENTRY STV_DEFAULT"
_Z26activate_array_mish_kernelPfiS_S_:
.text._Z26activate_array_mish_kernelPfiS_S_:
[----:B------:R-:W-:Y:S01]  /*0000*/  LDC R1, c[0x0][0x37c] ;  /* 0x0000df00ff017b82 */ /* 0x000fe20000000800 */
[----:B------:R-:W0:Y:S07]  /*0010*/  S2R R0, SR_TID.X ;  /* 0x0000000000007919 */ /* 0x000e2e0000002100 */
[----:B------:R-:W-:Y:S01]  /*0020*/  S2UR UR4, SR_CTAID.X ;  /* 0x00000000000479c3 */ /* 0x000fe20000002500 */
[----:B------:R-:W1:Y:S01]  /*0030*/  LDCU UR6, c[0x0][0x370] ;  /* 0x00006e00ff0677ac */ /* 0x000e620008000800 */
[----:B------:R-:W2:Y:S06]  /*0040*/  LDCU UR7, c[0x0][0x388] ;  /* 0x00007100ff0777ac */ /* 0x000eac0008000800 */
[----:B------:R-:W1:Y:S08]  /*0050*/  S2UR UR5, SR_CTAID.Y ;  /* 0x00000000000579c3 */ /* 0x000e700000002600 */
[----:B------:R-:W0:Y:S01]  /*0060*/  LDC R5, c[0x0][0x360] ;  /* 0x0000d800ff057b82 */ /* 0x000e220000000800 */
[----:B-1----:R-:W-:-:S06]  /*0070*/  UIMAD UR4, UR5, UR6, UR4 ;  /* 0x00000006050472a4 */ /* 0x002fcc000f8e0204 */
[----:B0-----:R-:W-:-:S05]  /*0080*/  IMAD R5, R5, UR4, R0 ;  /* 0x0000000405057c24 */ /* 0x001fca000f8e0200 */
[----:B--2---:R-:W-:-:S13]  /*0090*/  ISETP.GE.AND P0, PT, R5, UR7, PT ;  /* 0x0000000705007c0c */ /* 0x004fda000bf06270 */
[----:B------:R-:W-:Y:S05]  /*00a0*/  @P0 EXIT ;  /* 0x000000000000094d */ /* 0x000fea0003800000 */
[----:B------:R-:W0:Y:S01]  /*00b0*/  LDC.64 R2, c[0x0][0x380] ;  /* 0x0000e000ff027b82 */ /* 0x000e220000000a00 */
[----:B------:R-:W1:Y:S01]  /*00c0*/  LDCU.64 UR4, c[0x0][0x358] ;  /* 0x00006b00ff0477ac */ /* 0x000e620008000a00 */
[----:B0-----:R-:W-:-:S06]  /*00d0*/  IMAD.WIDE R2, R5, 0x4, R2 ;  /* 0x0000000405027825 */ /* 0x001fcc00078e0202 */
[----:B-1----:R-:W2:Y:S01]  /*00e0*/  LDG.E R2, desc[UR4][R2.64] ;  /* 0x0000000402027981 */ /* 0x002ea2000c1e1900 */
[----:B------:R-:W-:Y:S01]  /*00f0*/  BSSY.RECONVERGENT B0, `(.L_x_0) ;  /* 0x000001f000007945 */ /* 0x000fe20003800200 */
[C---:B--2---:R-:W-:Y:S01]  /*0100*/  FMUL R0, R2.reuse, 1.4426950216293334961 ;  /* 0x3fb8aa3b02007820 */ /* 0x044fe20000400000 */
[----:B------:R-:W-:-:S04]  /*0110*/  FSETP.GTU.AND P1, PT, R2, -18, PT ;  /* 0xc19000000200780b */ /* 0x000fc80003f2c000 */
[----:B------:R-:W-:-:S13]  /*0120*/  FSETP.GEU.AND P0, PT, R0, -126, PT ;  /* 0xc2fc00000000780b */ /* 0x000fda0003f0e000 */
[----:B------:R-:W-:-:S04]  /*0130*/  @!P0 FMUL R0, R0, 0.5 ;  /* 0x3f00000000008820 */ /* 0x000fc80000400000 */
[----:B------:R-:W0:Y:S02]  /*0140*/  MUFU.EX2 R7, R0 ;  /* 0x0000000000077308 */ /* 0x000e240000000800 */
[----:B0-----:R-:W-:-:S04]  /*0150*/  @!P0 FMUL R7, R7, R7 ;  /* 0x0000000707078220 */ /* 0x001fc80000400000 */
[----:B------:R-:W-:Y:S01]  /*0160*/  @!P1 FMUL R9, R2, R7 ;  /* 0x0000000702099220 */ /* 0x000fe20000400000 */
[----:B------:R-:W-:Y:S06]  /*0170*/  @!P1 BRA `(.L_x_1) ;  /* 0x0000000000589947 */ /* 0x000fec0003800000 */
[----:B------:R-:W-:Y:S01]  /*0180*/  FSETP.GTU.AND P0, PT, R2, -5, PT ;  /* 0xc0a000000200780b */ /* 0x000fe20003f0c000 */
[----:B------:R-:W-:-:S04]  /*0190*/  FADD R0, R7, R7 ;  /* 0x0000000707007221 */ /* 0x000fc80000000000 */
[----:B------:R-:W-:-:S08]  /*01a0*/  FFMA R0, R7, R7, R0 ;  /* 0x0000000707007223 */ /* 0x000fd00000000000 */
[----:B------:R-:W-:Y:S05]  /*01b0*/  @P0 BRA `(.L_x_2) ;  /* 0x0000000000240947 */ /* 0x000fea0003800000 */
[C---:B------:R-:W-:Y:S01]  /*01c0*/  FADD R3, R0.reuse, 2 ;  /* 0x4000000000037421 */ /* 0x040fe20000000000 */
[----:B------:R-:W-:-:S04]  /*01d0*/  FMUL R7, R0, 16777216 ;  /* 0x4b80000000077820 */ /* 0x000fc80000400000 */
[----:B------:R-:W-:-:S04]  /*01e0*/  FSETP.GEU.AND P0, PT, |R3|, 1.175494350822287508e-38, PT ;  /* 0x008000000300780b */ /* 0x000fc80003f0e200 */
[----:B------:R-:W-:-:S09]  /*01f0*/  FSEL R0, R7, R0, !P0 ;  /* 0x0000000007007208 */ /* 0x000fd20004000000 */
[----:B------:R-:W-:-:S06]  /*0200*/  @!P0 FMUL R3, R3, 16777216 ;  /* 0x4b80000003038820 */ /* 0x000fcc0000400000 */
[----:B------:R-:W0:Y:S02]  /*0210*/  MUFU.RCP R3, R3 ;  /* 0x0000000300037308 */ /* 0x000e240000001000 */
[----:B0-----:R-:W-:-:S04]  /*0220*/  FMUL R9, R3, R0 ;  /* 0x0000000003097220 */ /* 0x001fc80000400000 */
[----:B------:R-:W-:Y:S01]  /*0230*/  FMUL R9, R2, R9 ;  /* 0x0000000902097220 */ /* 0x000fe20000400000 */
[----:B------:R-:W-:Y:S06]  /*0240*/  BRA `(.L_x_1) ;  /* 0x0000000000247947 */ /* 0x000fec0003800000 */
.L_x_2:
[----:B------:R-:W-:Y:S01]  /*0250*/  FADD R0, R0, 2 ;  /* 0x4000000000007421 */ /* 0x000fe20000000000 */
[----:B------:R-:W-:-:S04]  /*0260*/  FMUL R3, R2, 16777216 ;  /* 0x4b80000002037820 */ /* 0x000fc80000400000 */
[----:B------:R-:W-:-:S04]  /*0270*/  FSETP.GEU.AND P0, PT, |R0|, 1.175494350822287508e-38, PT ;  /* 0x008000000000780b */ /* 0x000fc80003f0e200 */
[----:B------:R-:W-:-:S09]  /*0280*/  FSEL R3, R3, R2, !P0 ;  /* 0x0000000203037208 */ /* 0x000fd20004000000 */
[----:B------:R-:W-:-:S06]  /*0290*/  @!P0 FMUL R0, R0, 16777216 ;  /* 0x4b80000000008820 */ /* 0x000fcc0000400000 */
[----:B------:R-:W0:Y:S02]  /*02a0*/  MUFU.RCP R0, R0 ;  /* 0x0000000000007308 */ /* 0x000e240000001000 */
[----:B0-----:R-:W-:-:S04]  /*02b0*/  FMUL R3, R0, R3 ;  /* 0x0000000300037220 */ /* 0x001fc80000400000 */
[----:B------:R-:W-:-:S04]  /*02c0*/  FADD R3, R3, R3 ;  /* 0x0000000303037221 */ /* 0x000fc80000000000 */
[----:B------:R-:W-:-:S07]  /*02d0*/  FADD R9, R2, -R3 ;  /* 0x8000000302097221 */ /* 0x000fce0000000000 */
.L_x_1:
[----:B------:R-:W-:Y:S05]  /*02e0*/  BSYNC.RECONVERGENT B0 ;  /* 0x0000000000007941 */ /* 0x000fea0003800200 */
.L_x_0:
[----:B------:R-:W0:Y:S02]  /*02f0*/  LDC.64 R2, c[0x0][0x398] ;  /* 0x0000e600ff027b82 */ /* 0x000e240000000a00 */
[----:B0-----:R-:W-:-:S05]  /*0300*/  IMAD.WIDE R2, R5, 0x4, R2 ;  /* 0x0000000405027825 */ /* 0x001fca00078e0202 */
[----:B------:R-:W-:Y:S01]  /*0310*/  STG.E desc[UR4][R2.64], R9 ;  /* 0x0000000902007986 */ /* 0x000fe2000c101904 */
[----:B------:R-:W-:Y:S05]  /*0320*/  EXIT ;  /* 0x000000000000794d */ /* 0x000fea0003800000 */
.L_x_3:
[----:B------:R-:W-:-:S00]  /*0330*/  BRA `(.L_x_3) ;  /* 0xfffffffc00fc7947 */ /* 0x000fc0000383ffff */
[----:B------:R-:W-:-:S00]  /*0340*/  NOP ;  /* 0x0000000000007918 */ /* 0x000fc00000000000 */
        /* <DEDUP_REMOVED lines=11> */
.L_x_4:


//--------------------- .nv.shared.reserved.0     --------------------------
	.section	.nv.shared.reserved.0,"aw",@nobits
	.weak		__nv_reservedSMEM_offset_0_alias
	.size		__nv_reservedSMEM_offset_0_alias, 0, 64
	.other		__nv_reservedSMEM_offset_0_alias,@"STO_CUDA_RESERVED_SHARED STV_DEFAULT"
__nv_reservedSMEM_offset_0_alias:
	.zero		0
	.zero		64


//--------------------- .nv.constant0._Z26activate_array_mish_kernelPfiS_S_ --------------------------
	.section	.nv.constant0._Z26activate_array_mish_kernelPfiS_S_,"a",@progbits
	.sectionflags	@""
	.align	4
.nv.constant0._Z26activate_array_mish_kernelPfiS_S_:
	.zero		928


//--------------------- SYMBOLS --------------------------

	.type		.nv.reservedSmem.offset0,@object
	.size		.nv.reservedSmem.offset0,0x4
